//
// Generated by NVIDIA NVVM Compiler
//
// Compiler Build ID: CL-36424714
// Cuda compilation tools, release 13.0, V13.0.88
// Based on NVVM 20.0.0
//

.version 9.0
.target sm_100
.address_size 64

	// .globl	_Z15testInnerStructP11innerStructS0_i

.visible .entry _Z15testInnerStructP11innerStructS0_i(
	.param .u64 .ptr .align 1 _Z15testInnerStructP11innerStructS0_i_param_0,
	.param .u64 .ptr .align 1 _Z15testInnerStructP11innerStructS0_i_param_1,
	.param .u32 _Z15testInnerStructP11innerStructS0_i_param_2
)
{
	.reg .pred 	%p<2>;
	.reg .b32 	%r<6>;
	.reg .b32 	%f<5>;
	.reg .b64 	%rd<8>;

	ld.param.u64 	%rd1, [_Z15testInnerStructP11innerStructS0_i_param_0];
	ld.param.u64 	%rd2, [_Z15testInnerStructP11innerStructS0_i_param_1];
	ld.param.u32 	%r2, [_Z15testInnerStructP11innerStructS0_i_param_2];
	mov.u32 	%r3, %ctaid.x;
	mov.u32 	%r4, %ntid.x;
	mov.u32 	%r5, %tid.x;
	mad.lo.s32 	%r1, %r3, %r4, %r5;
	setp.ge.u32 	%p1, %r1, %r2;
	@%p1 bra 	$L__BB0_2;
	cvta.to.global.u64 	%rd3, %rd1;
	cvta.to.global.u64 	%rd4, %rd2;
	mul.wide.u32 	%rd5, %r1, 8;
	add.s64 	%rd6, %rd3, %rd5;
	ld.global.f32 	%f1, [%rd6];
	ld.global.f32 	%f2, [%rd6+4];
	add.f32 	%f3, %f1, 0f41200000;
	add.f32 	%f4, %f2, 0f41A00000;
	add.s64 	%rd7, %rd4, %rd5;
	st.global.f32 	[%rd7], %f3;
	st.global.f32 	[%rd7+4], %f4;
$L__BB0_2:
	ret;

}
	// .globl	_Z6warmupP11innerStructS0_i
.visible .entry _Z6warmupP11innerStructS0_i(
	.param .u64 .ptr .align 1 _Z6warmupP11innerStructS0_i_param_0,
	.param .u64 .ptr .align 1 _Z6warmupP11innerStructS0_i_param_1,
	.param .u32 _Z6warmupP11innerStructS0_i_param_2
)
{
	.reg .pred 	%p<2>;
	.reg .b32 	%r<6>;
	.reg .b32 	%f<5>;
	.reg .b64 	%rd<8>;

	ld.param.u64 	%rd1, [_Z6warmupP11innerStructS0_i_param_0];
	ld.param.u64 	%rd2, [_Z6warmupP11innerStructS0_i_param_1];
	ld.param.u32 	%r2, [_Z6warmupP11innerStructS0_i_param_2];
	mov.u32 	%r3, %ctaid.x;
	mov.u32 	%r4, %ntid.x;
	mov.u32 	%r5, %tid.x;
	mad.lo.s32 	%r1, %r3, %r4, %r5;
	setp.ge.u32 	%p1, %r1, %r2;
	@%p1 bra 	$L__BB1_2;
	cvta.to.global.u64 	%rd3, %rd1;
	cvta.to.global.u64 	%rd4, %rd2;
	mul.wide.u32 	%rd5, %r1, 8;
	add.s64 	%rd6, %rd3, %rd5;
	ld.global.f32 	%f1, [%rd6];
	ld.global.f32 	%f2, [%rd6+4];
	add.f32 	%f3, %f1, 0f41200000;
	add.f32 	%f4, %f2, 0f41A00000;
	add.s64 	%rd7, %rd4, %rd5;
	st.global.f32 	[%rd7], %f3;
	st.global.f32 	[%rd7+4], %f4;
$L__BB1_2:
	ret;

}


// ===== COMPILED SASS (sm_100) =====

	.target	sm_100

	.elftype	@"ET_EXEC"


//--------------------- .note.nv.tkinfo           --------------------------
	.section	.note.nv.tkinfo,"",@"SHT_NOTE"
	.sectionflags	@"SHF_NOTE_NV_TKINFO"
	.tkinfo
        /*0018*/ 	.word	0x00000002
        /*0030*/ 	.string	""
        /*0030*/ 	.string	"ptxas"
        /*0030*/ 	.string	"Cuda compilation tools, release 13.0, V13.0.88"
        /*0030*/ 	.string	"Build cuda_13.0.r13.0/compiler.36424714_0"
        /*0030*/ 	.string	"-arch sm_100 -m 64 "



//--------------------- .note.nv.cuinfo           --------------------------
	.section	.note.nv.cuinfo,"",@"SHT_NOTE"
	.sectionflags	@"SHF_NOTE_NV_CUINFO"
        /*0018*/ 	.short	0x0002
        /*001a*/ 	.short	0x0064
        /*001c*/ 	.short	0x0082
	.zero		2


//--------------------- .nv.info                  --------------------------
	.section	.nv.info,"",@"SHT_CUDA_INFO"
	.align	4


	//----- nvinfo : EIATTR_REGCOUNT
	.align		4
        /*0000*/ 	.byte	0x04, 0x2f
        /*0002*/ 	.short	(.L_1 - .L_0)
	.align		4
.L_0:
        /*0004*/ 	.word	index@(_Z15testInnerStructP11innerStructS0_i)
        /*0008*/ 	.word	0x0000000c


	//----- nvinfo : EIATTR_FRAME_SIZE
	.align		4
.L_1:
        /*000c*/ 	.byte	0x04, 0x11
        /*000e*/ 	.short	(.L_3 - .L_2)
	.align		4
.L_2:
        /*0010*/ 	.word	index@(_Z15testInnerStructP11innerStructS0_i)
        /*0014*/ 	.word	0x00000000


	//----- nvinfo : EIATTR_REGCOUNT
	.align		4
.L_3:
        /*0018*/ 	.byte	0x04, 0x2f
        /*001a*/ 	.short	(.L_5 - .L_4)
	.align		4
.L_4:
        /*001c*/ 	.word	index@(_Z6warmupP11innerStructS0_i)
        /*0020*/ 	.word	0x0000000c


	//----- nvinfo : EIATTR_FRAME_SIZE
	.align		4
.L_5:
        /*0024*/ 	.byte	0x04, 0x11
        /*0026*/ 	.short	(.L_7 - .L_6)
	.align		4
.L_6:
        /*0028*/ 	.word	index@(_Z6warmupP11innerStructS0_i)
        /*002c*/ 	.word	0x00000000


	//----- nvinfo : EIATTR_MIN_STACK_SIZE
	.align		4
.L_7:
        /*0030*/ 	.byte	0x04, 0x12
        /*0032*/ 	.short	(.L_9 - .L_8)
	.align		4
.L_8:
        /*0034*/ 	.word	index@(_Z6warmupP11innerStructS0_i)
        /*0038*/ 	.word	0x00000000


	//----- nvinfo : EIATTR_MIN_STACK_SIZE
	.align		4
.L_9:
        /*003c*/ 	.byte	0x04, 0x12
        /*003e*/ 	.short	(.L_11 - .L_10)
	.align		4
.L_10:
        /*0040*/ 	.word	index@(_Z15testInnerStructP11innerStructS0_i)
        /*0044*/ 	.word	0x00000000
.L_11:


//--------------------- .nv.compat                --------------------------
	.section	.nv.compat,"",@"SHT_CUDA_COMPAT_INFO"
	.align	4
        /*0000*/ 	.byte	0x02, 0x09, 0x00, 0x00, 0x02, 0x02, 0x01, 0x00, 0x02, 0x05, 0x05, 0x00, 0x03, 0x07, 0x01, 0x01
        /*0010*/ 	.byte	0x02, 0x03, 0x00, 0x00, 0x02, 0x06, 0x01, 0x00, 0x04, 0x0b, 0x08, 0x00, 0x09, 0x00, 0x00, 0x00
        /*0020*/ 	.byte	0x00, 0x00, 0x00, 0x00


//--------------------- .nv.info._Z6warmupP11innerStructS0_i --------------------------
	.section	.nv.info._Z6warmupP11innerStructS0_i,"",@"SHT_CUDA_INFO"
	.sectionflags	@""
	.align	4


	//----- nvinfo : EIATTR_CUDA_API_VERSION
	.align		4
        /*0000*/ 	.byte	0x04, 0x37
        /*0002*/ 	.short	(.L_13 - .L_12)
.L_12:
        /*0004*/ 	.word	0x00000082


	//----- nvinfo : EIATTR_KPARAM_INFO
	.align		4
.L_13:
        /*0008*/ 	.byte	0x04, 0x17
        /*000a*/ 	.short	(.L_15 - .L_14)
.L_14:
        /*000c*/ 	.word	0x00000000
        /*0010*/ 	.short	0x0002
        /*0012*/ 	.short	0x0010
        /*0014*/ 	.byte	0x00, 0xf0, 0x11, 0x00


	//----- nvinfo : EIATTR_KPARAM_INFO
	.align		4
.L_15:
        /*0018*/ 	.byte	0x04, 0x17
        /*001a*/ 	.short	(.L_17 - .L_16)
.L_16:
        /*001c*/ 	.word	0x00000000
        /*0020*/ 	.short	0x0001
        /*0022*/ 	.short	0x0008
        /*0024*/ 	.byte	0x00, 0xf5, 0x21, 0x00


	//----- nvinfo : EIATTR_KPARAM_INFO
	.align		4
.L_17:
        /*0028*/ 	.byte	0x04, 0x17
        /*002a*/ 	.short	(.L_19 - .L_18)
.L_18:
        /*002c*/ 	.word	0x00000000
        /*0030*/ 	.short	0x0000
        /*0032*/ 	.short	0x0000
        /*0034*/ 	.byte	0x00, 0xf5, 0x21, 0x00


	//----- nvinfo : EIATTR_SPARSE_MMA_MASK
	.align		4
.L_19:
        /*0038*/ 	.byte	0x03, 0x50
        /*003a*/ 	.short	0x0000


	//----- nvinfo : EIATTR_MAXREG_COUNT
	.align		4
        /*003c*/ 	.byte	0x03, 0x1b
        /*003e*/ 	.short	0x00ff


	//----- nvinfo : EIATTR_MERCURY_ISA_VERSION
	.align		4
        /*0040*/ 	.byte	0x03, 0x5f
        /*0042*/ 	.short	0x0101


	//----- nvinfo : EIATTR_VRC_CTA_INIT_COUNT
	.align		4
        /*0044*/ 	.byte	0x02, 0x4a
	.zero		1
	.zero		1


	//----- nvinfo : EIATTR_EXIT_INSTR_OFFSETS
	.align		4
        /*0048*/ 	.byte	0x04, 0x1c
        /*004a*/ 	.short	(.L_21 - .L_20)


	//   ....[0]....
.L_20:
        /*004c*/ 	.word	0x00000070


	//   ....[1]....
        /*0050*/ 	.word	0x00000130


	//----- nvinfo : EIATTR_CBANK_PARAM_SIZE
	.align		4
.L_21:
        /*0054*/ 	.byte	0x03, 0x19
        /*0056*/ 	.short	0x0014


	//----- nvinfo : EIATTR_PARAM_CBANK
	.align		4
        /*0058*/ 	.byte	0x04, 0x0a
        /*005a*/ 	.short	(.L_23 - .L_22)
	.align		4
.L_22:
        /*005c*/ 	.word	index@(.nv.constant0._Z6warmupP11innerStructS0_i)
        /*0060*/ 	.short	0x0380
        /*0062*/ 	.short	0x0014


	//----- nvinfo : EIATTR_SW_WAR
	.align		4
.L_23:
        /*0064*/ 	.byte	0x04, 0x36
        /*0066*/ 	.short	(.L_25 - .L_24)
.L_24:
        /*0068*/ 	.word	0x00000008
.L_25:


//--------------------- .nv.info._Z15testInnerStructP11innerStructS0_i --------------------------
	.section	.nv.info._Z15testInnerStructP11innerStructS0_i,"",@"SHT_CUDA_INFO"
	.sectionflags	@""
	.align	4


	//----- nvinfo : EIATTR_CUDA_API_VERSION
	.align		4
        /*0000*/ 	.byte	0x04, 0x37
        /*0002*/ 	.short	(.L_27 - .L_26)
.L_26:
        /*0004*/ 	.word	0x00000082


	//----- nvinfo : EIATTR_KPARAM_INFO
	.align		4
.L_27:
        /*0008*/ 	.byte	0x04, 0x17
        /*000a*/ 	.short	(.L_29 - .L_28)
.L_28:
        /*000c*/ 	.word	0x00000000
        /*0010*/ 	.short	0x0002
        /*0012*/ 	.short	0x0010
        /*0014*/ 	.byte	0x00, 0xf0, 0x11, 0x00


	//----- nvinfo : EIATTR_KPARAM_INFO
	.align		4
.L_29:
        /*0018*/ 	.byte	0x04, 0x17
        /*001a*/ 	.short	(.L_31 - .L_30)
.L_30:
        /*001c*/ 	.word	0x00000000
        /*0020*/ 	.short	0x0001
        /*0022*/ 	.short	0x0008
        /*0024*/ 	.byte	0x00, 0xf5, 0x21, 0x00


	//----- nvinfo : EIATTR_KPARAM_INFO
	.align		4
.L_31:
        /*0028*/ 	.byte	0x04, 0x17
        /*002a*/ 	.short	(.L_33 - .L_32)
.L_32:
        /*002c*/ 	.word	0x00000000
        /*0030*/ 	.short	0x0000
        /*0032*/ 	.short	0x0000
        /*0034*/ 	.byte	0x00, 0xf5, 0x21, 0x00


	//----- nvinfo : EIATTR_SPARSE_MMA_MASK
	.align		4
.L_33:
        /*0038*/ 	.byte	0x03, 0x50
        /*003a*/ 	.short	0x0000


	//----- nvinfo : EIATTR_MAXREG_COUNT
	.align		4
        /*003c*/ 	.byte	0x03, 0x1b
        /*003e*/ 	.short	0x00ff


	//----- nvinfo : EIATTR_MERCURY_ISA_VERSION
	.align		4
        /*0040*/ 	.byte	0x03, 0x5f
        /*0042*/ 	.short	0x0101


	//----- nvinfo : EIATTR_VRC_CTA_INIT_COUNT
	.align		4
        /*0044*/ 	.byte	0x02, 0x4a
	.zero		1
	.zero		1


	//----- nvinfo : EIATTR_EXIT_INSTR_OFFSETS
	.align		4
        /*0048*/ 	.byte	0x04, 0x1c
        /*004a*/ 	.short	(.L_35 - .L_34)


	//   ....[0]....
.L_34:
        /*004c*/ 	.word	0x00000070


	//   ....[1]....
        /*0050*/ 	.word	0x00000130


	//----- nvinfo : EIATTR_CBANK_PARAM_SIZE
	.align		4
.L_35:
        /*0054*/ 	.byte	0x03, 0x19
        /*0056*/ 	.short	0x0014


	//----- nvinfo : EIATTR_PARAM_CBANK
	.align		4
        /*0058*/ 	.byte	0x04, 0x0a
        /*005a*/ 	.short	(.L_37 - .L_36)
	.align		4
.L_36:
        /*005c*/ 	.word	index@(.nv.constant0._Z15testInnerStructP11innerStructS0_i)
        /*0060*/ 	.short	0x0380
        /*0062*/ 	.short	0x0014


	//----- nvinfo : EIATTR_SW_WAR
	.align		4
.L_37:
        /*0064*/ 	.byte	0x04, 0x36
        /*0066*/ 	.short	(.L_39 - .L_38)
.L_38:
        /*0068*/ 	.word	0x00000008
.L_39:


//--------------------- .nv.callgraph             --------------------------
	.section	.nv.callgraph,"",@"SHT_CUDA_CALLGRAPH"
	.align	4
	.sectionentsize	8
	.align		4
        /*0000*/ 	.word	0x00000000
	.align		4
        /*0004*/ 	.word	0xffffffff
	.align		4
        /*0008*/ 	.word	0x00000000
	.align		4
        /*000c*/ 	.word	0xfffffffe
	.align		4
        /*0010*/ 	.word	0x00000000
	.align		4
        /*0014*/ 	.word	0xfffffffd
	.align		4
        /*0018*/ 	.word	0x00000000
	.align		4
        /*001c*/ 	.word	0xfffffffc


//--------------------- .text._Z6warmupP11innerStructS0_i --------------------------
	.section	.text._Z6warmupP11innerStructS0_i,"ax",@progbits
	.align	128
        .global         _Z6warmupP11innerStructS0_i
        .type           _Z6warmupP11innerStructS0_i,@function
        .size           _Z6warmupP11innerStructS0_i,(.L_x_2 - _Z6warmupP11innerStructS0_i)
        .other          _Z6warmupP11innerStructS0_i,@"STO_CUDA_ENTRY STV_DEFAULT"
_Z6warmupP11innerStructS0_i:
.text._Z6warmupP11innerStructS0_i:
[----:B------:R-:W-:Y:S01]  /*0000*/  LDC R1, c[0x0][0x37c] ;  /* 0x0000df00ff017b82 */ /* 0x000fe20000000800 */
[----:B------:R-:W0:Y:S07]  /*0010*/  S2R R0, SR_TID.X ;  /* 0x0000000000007919 */ /* 0x000e2e0000002100 */
[----:B------:R-:W0:Y:S01]  /*0020*/  S2UR UR4, SR_CTAID.X ;  /* 0x00000000000479c3 */ /* 0x000e220000002500 */
[----:B------:R-:W1:Y:S07]  /*0030*/  LDCU UR5, c[0x0][0x390] ;  /* 0x00007200ff0577ac */ /* 0x000e6e0008000800 */
[----:B------:R-:W0:Y:S02]  /*0040*/  LDC R7, c[0x0][0x360] ;  /* 0x0000d800ff077b82 */ /* 0x000e240000000800 */
[----:B0-----:R-:W-:-:S05]  /*0050*/  IMAD R7, R7, UR4, R0 ;  /* 0x0000000407077c24 */ /* 0x001fca000f8e0200 */
[----:B-1----:R-:W-:-:S13]  /*0060*/  ISETP.GE.U32.AND P0, PT, R7, UR5, PT ;  /* 0x0000000507007c0c */ /* 0x002fda000bf06070 */
[----:B------:R-:W-:Y:S05]  /*0070*/  @P0 EXIT ;  /* 0x000000000000094d */ /* 0x000fea0003800000 */
[----:B------:R-:W0:Y:S01]  /*0080*/  LDC.64 R2, c[0x0][0x380] ;  /* 0x0000e000ff027b82 */ /* 0x000e220000000a00 */
[----:B------:R-:W1:Y:S07]  /*0090*/  LDCU.64 UR4, c[0x0][0x358] ;  /* 0x00006b00ff0477ac */ /* 0x000e6e0008000a00 */
[----:B------:R-:W2:Y:S01]  /*00a0*/  LDC.64 R4, c[0x0][0x388] ;  /* 0x0000e200ff047b82 */ /* 0x000ea20000000a00 */
[----:B0-----:R-:W-:-:S05]  /*00b0*/  IMAD.WIDE.U32 R2, R7, 0x8, R2 ;  /* 0x0000000807027825 */ /* 0x001fca00078e0002 */
[----:B-1----:R-:W3:Y:S04]  /*00c0*/  LDG.E R0, desc[UR4][R2.64] ;  /* 0x0000000402007981 */ /* 0x002ee8000c1e1900 */
[----:B------:R-:W4:Y:S01]  /*00d0*/  LDG.E R6, desc[UR4][R2.64+0x4] ;  /* 0x0000040402067981 */ /* 0x000f22000c1e1900 */
[----:B--2---:R-:W-:-:S04]  /*00e0*/  IMAD.WIDE.U32 R4, R7, 0x8, R4 ;  /* 0x0000000807047825 */ /* 0x004fc800078e0004 */
[----:B---3--:R-:W-:Y:S01]  /*00f0*/  FADD R7, R0, 10 ;  /* 0x4120000000077421 */ /* 0x008fe20000000000 */
[----:B----4-:R-:W-:-:S04]  /*0100*/  FADD R9, R6, 20 ;  /* 0x41a0000006097421 */ /* 0x010fc80000000000 */
[----:B------:R-:W-:Y:S04]  /*0110*/  STG.E desc[UR4][R4.64], R7 ;  /* 0x0000000704007986 */ /* 0x000fe8000c101904 */
[----:B------:R-:W-:Y:S01]  /*0120*/  STG.E desc[UR4][R4.64+0x4], R9 ;  /* 0x0000040904007986 */ /* 0x000fe2000c101904 */
[----:B------:R-:W-:Y:S05]  /*0130*/  EXIT ;  /* 0x000000000000794d */ /* 0x000fea0003800000 */
.L_x_0:
[----:B------:R-:W-:-:S00]  /*0140*/  BRA `(.L_x_0) ;  /* 0xfffffffc00fc7947 */ /* 0x000fc0000383ffff */
[----:B------:R-:W-:-:S00]  /*0150*/  NOP ;  /* 0x0000000000007918 */ /* 0x000fc00000000000 */
        /* <DEDUP_REMOVED lines=10> */
.L_x_2:


//--------------------- .text._Z15testInnerStructP11innerStructS0_i --------------------------
	.section	.text._Z15testInnerStructP11innerStructS0_i,"ax",@progbits
	.align	128
        .global         _Z15testInnerStructP11innerStructS0_i
        .type           _Z15testInnerStructP11innerStructS0_i,@function
        .size           _Z15testInnerStructP11innerStructS0_i,(.L_x_3 - _Z15testInnerStructP11innerStructS0_i)
        .other          _Z15testInnerStructP11innerStructS0_i,@"STO_CUDA_ENTRY STV_DEFAULT"
_Z15testInnerStructP11innerStructS0_i:
.text._Z15testInnerStructP11innerStructS0_i:
        /* <DEDUP_REMOVED lines=20> */
.L_x_1:
        /* <DEDUP_REMOVED lines=12> */
.L_x_3:


//--------------------- .nv.shared.reserved.0     --------------------------
	.section	.nv.shared.reserved.0,"aw",@nobits
	.weak		__nv_reservedSMEM_offset_0_alias
	.size		__nv_reservedSMEM_offset_0_alias, 0, 64
	.other		__nv_reservedSMEM_offset_0_alias,@"STO_CUDA_RESERVED_SHARED STV_DEFAULT"
__nv_reservedSMEM_offset_0_alias:
	.zero		0
	.zero		64


//--------------------- .nv.constant0._Z6warmupP11innerStructS0_i --------------------------
	.section	.nv.constant0._Z6warmupP11innerStructS0_i,"a",@progbits
	.sectionflags	@""
	.align	4
.nv.constant0._Z6warmupP11innerStructS0_i:
	.zero		916


//--------------------- .nv.constant0._Z15testInnerStructP11innerStructS0_i --------------------------
	.section	.nv.constant0._Z15testInnerStructP11innerStructS0_i,"a",@progbits
	.sectionflags	@""
	.align	4
.nv.constant0._Z15testInnerStructP11innerStructS0_i:
	.zero		916


//--------------------- SYMBOLS --------------------------

	.type		.nv.reservedSmem.offset0,@object
	.size		.nv.reservedSmem.offset0,0x4
